	.headerflags	@"EF_CUDA_TEXMODE_UNIFIED EF_CUDA_64BIT_ADDRESS EF_CUDA_ACCELERATORS EF_CUDA_SM90 EF_CUDA_VIRTUAL_SM(EF_CUDA_SM90)"
	.elftype	@"ET_EXEC"


//--------------------- .nv.info                  --------------------------
	.section	.nv.info,"",@"SHT_CUDA_INFO"
	.align	4


	//----- nvinfo : EIATTR_REGCOUNT
	.align		4
        /*0000*/ 	.byte	0x04, 0x2f
        /*0002*/ 	.short	(.L_1 - .L_0)
	.align		4
.L_0:
        /*0004*/ 	.word	index@(triton_poi_fused_convolution_31)
        /*0008*/ 	.word	0x0000000c


	//----- nvinfo : EIATTR_MIN_STACK_SIZE
	.align		4
.L_1:
        /*000c*/ 	.byte	0x04, 0x12
        /*000e*/ 	.short	(.L_3 - .L_2)
	.align		4
.L_2:
        /*0010*/ 	.word	index@(triton_poi_fused_convolution_31)
        /*0014*/ 	.word	0x00000000


	//----- nvinfo : EIATTR_FRAME_SIZE
	.align		4
.L_3:
        /*0018*/ 	.byte	0x04, 0x11
        /*001a*/ 	.short	(.L_5 - .L_4)
	.align		4
.L_4:
        /*001c*/ 	.word	index@(triton_poi_fused_convolution_31)
        /*0020*/ 	.word	0x00000000


	//----- nvinfo : EIATTR_MIN_STACK_SIZE
	.align		4
.L_5:
        /*0024*/ 	.byte	0x04, 0x12
        /*0026*/ 	.short	(.L_7 - .L_6)
	.align		4
.L_6:
        /*0028*/ 	.word	index@(triton_poi_fused_convolution_31)
        /*002c*/ 	.word	0x00000000
.L_7:


//--------------------- .nv.info.triton_poi_fused_convolution_31 --------------------------
	.section	.nv.info.triton_poi_fused_convolution_31,"",@"SHT_CUDA_INFO"
	.sectionflags	@""
	.align	4


	//----- nvinfo : EIATTR_CUDA_API_VERSION
	.align		4
        /*0000*/ 	.byte	0x04, 0x37
        /*0002*/ 	.short	(.L_9 - .L_8)
.L_8:
        /*0004*/ 	.word	0x0000007c


	//----- nvinfo : EIATTR_KPARAM_INFO
	.align		4
.L_9:
        /*0008*/ 	.byte	0x04, 0x17
        /*000a*/ 	.short	(.L_11 - .L_10)
.L_10:
        /*000c*/ 	.word	0x00000000
        /*0010*/ 	.short	0x0002
        /*0012*/ 	.short	0x0010
        /*0014*/ 	.byte	0x00, 0xf0, 0x11, 0x00


	//----- nvinfo : EIATTR_KPARAM_INFO
	.align		4
.L_11:
        /*0018*/ 	.byte	0x04, 0x17
        /*001a*/ 	.short	(.L_13 - .L_12)
.L_12:
        /*001c*/ 	.word	0x00000000
        /*0020*/ 	.short	0x0001
        /*0022*/ 	.short	0x0008
        /*0024*/ 	.byte	0x00, 0xf4, 0x21, 0x00


	//----- nvinfo : EIATTR_KPARAM_INFO
	.align		4
.L_13:
        /*0028*/ 	.byte	0x04, 0x17
        /*002a*/ 	.short	(.L_15 - .L_14)
.L_14:
        /*002c*/ 	.word	0x00000000
        /*0030*/ 	.short	0x0000
        /*0032*/ 	.short	0x0000
        /*0034*/ 	.byte	0x00, 0xf4, 0x21, 0x00


	//----- nvinfo : EIATTR_SPARSE_MMA_MASK
	.align		4
.L_15:
        /*0038*/ 	.byte	0x03, 0x50
        /*003a*/ 	.short	0x0000


	//----- nvinfo : EIATTR_MAXREG_COUNT
	.align		4
        /*003c*/ 	.byte	0x03, 0x1b
        /*003e*/ 	.short	0x00ff


	//----- nvinfo : EIATTR_EXIT_INSTR_OFFSETS
	.align		4
        /*0040*/ 	.byte	0x04, 0x1c
        /*0042*/ 	.short	(.L_17 - .L_16)


	//   ....[0]....
.L_16:
        /*0044*/ 	.word	0x00000180


	//----- nvinfo : EIATTR_REQNTID
	.align		4
.L_17:
        /*0048*/ 	.byte	0x04, 0x10
        /*004a*/ 	.short	(.L_19 - .L_18)
.L_18:
        /*004c*/ 	.word	0x00000080
        /*0050*/ 	.word	0x00000001
        /*0054*/ 	.word	0x00000001


	//----- nvinfo : EIATTR_CBANK_PARAM_SIZE
	.align		4
.L_19:
        /*0058*/ 	.byte	0x03, 0x19
        /*005a*/ 	.short	0x0014


	//----- nvinfo : EIATTR_PARAM_CBANK
	.align		4
        /*005c*/ 	.byte	0x04, 0x0a
        /*005e*/ 	.short	(.L_21 - .L_20)
	.align		4
.L_20:
        /*0060*/ 	.word	index@(.nv.constant0.triton_poi_fused_convolution_31)
        /*0064*/ 	.short	0x0210
        /*0066*/ 	.short	0x0014


	//----- nvinfo : EIATTR_SW_WAR
	.align		4
.L_21:
        /*0068*/ 	.byte	0x04, 0x36
        /*006a*/ 	.short	(.L_23 - .L_22)
.L_22:
        /*006c*/ 	.word	0x00000008
.L_23:


//--------------------- .nv.callgraph             --------------------------
	.section	.nv.callgraph,"",@"SHT_CUDA_CALLGRAPH"
	.align	4
	.sectionentsize	8
	.align		4
        /*0000*/ 	.word	0x00000000
	.align		4
        /*0004*/ 	.word	0xffffffff
	.align		4
        /*0008*/ 	.word	0x00000000
	.align		4
        /*000c*/ 	.word	0xfffffffe
	.align		4
        /*0010*/ 	.word	0x00000000
	.align		4
        /*0014*/ 	.word	0xfffffffd
	.align		4
        /*0018*/ 	.word	0x00000000
	.align		4
        /*001c*/ 	.word	0xfffffffc


//--------------------- .text.triton_poi_fused_convolution_31 --------------------------
	.section	.text.triton_poi_fused_convolution_31,"ax",@progbits
	.align	128
        .global         triton_poi_fused_convolution_31
        .type           triton_poi_fused_convolution_31,@function
        .size           triton_poi_fused_convolution_31,(.L_x_1 - triton_poi_fused_convolution_31)
        .other          triton_poi_fused_convolution_31,@"STO_CUDA_ENTRY STV_DEFAULT"
triton_poi_fused_convolution_31:
.text.triton_poi_fused_convolution_31:
[----:B------:R-:W-:Y:S01]  /*0000*/  LDC R1, c[0x0][0x28] ;  /* 0x00000a00ff017b82 */ /* 0x000fe20000000800 */
[----:B------:R-:W1:Y:S07]  /*0010*/  S2R R0, SR_TID.X ;  /* 0x0000000000007919 */ /* 0x000e6e0000002100 */
[----:B------:R-:W2:Y:S01]  /*0020*/  LDC.64 R4, c[0x0][0x218] ;  /* 0x00008600ff047b82 */ /* 0x000ea20000000a00 */
[----:B------:R-:W-:Y:S01]  /*0030*/  ULDC.64 UR4, c[0x0][0x208] ;  /* 0x0000820000047ab9 */ /* 0x000fe20000000a00 */
[----:B------:R-:W3:Y:S06]  /*0040*/  S2R R7, SR_CTAID.X ;  /* 0x0000000000077919 */ /* 0x000eec0000002500 */
[----:B------:R-:W4:Y:S01]  /*0050*/  LDC.64 R2, c[0x0][0x210] ;  /* 0x00008400ff027b82 */ /* 0x000f220000000a00 */
[----:B-1----:R-:W-:Y:S01]  /*0060*/  IMAD.SHL.U32 R0, R0, 0x2, RZ ;  /* 0x0000000200007824 */ /* 0x002fe200078e00ff */
[----:B---3--:R-:W-:-:S04]  /*0070*/  SHF.R.S32.HI R6, RZ, 0x17, R7 ;  /* 0x00000017ff067819 */ /* 0x008fc80000011407 */
[----:B------:R-:W-:Y:S02]  /*0080*/  LOP3.LUT R0, R0, 0xfe, RZ, 0xc0, !PT ;  /* 0x000000fe00007812 */ /* 0x000fe400078ec0ff */
[----:B------:R-:W-:-:S03]  /*0090*/  SGXT R6, R6, 0x1 ;  /* 0x000000010606781a */ /* 0x000fc60000000200 */
[----:B------:R-:W-:-:S04]  /*00a0*/  IMAD R7, R7, 0x100, R0 ;  /* 0x0000010007077824 */ /* 0x000fc800078e0200 */
[----:B----4-:R-:W-:Y:S01]  /*00b0*/  IMAD.WIDE R2, R7, 0x4, R2 ;  /* 0x0000000407027825 */ /* 0x010fe200078e0202 */
[----:B------:R-:W-:-:S04]  /*00c0*/  LEA.HI R6, R6, R7, RZ, 0x6 ;  /* 0x0000000706067211 */ /* 0x000fc800078f30ff */
[--C-:B------:R-:W-:Y:S02]  /*00d0*/  SHF.R.S32.HI R0, RZ, 0x6, R6.reuse ;  /* 0x00000006ff007819 */ /* 0x100fe40000011406 */
[----:B------:R-:W-:Y:S02]  /*00e0*/  SHF.R.S32.HI R9, RZ, 0x1f, R6 ;  /* 0x0000001fff097819 */ /* 0x000fe40000011406 */
[----:B------:R-:W3:Y:S02]  /*00f0*/  LDG.E.64 R6, desc[UR4][R2.64] ;  /* 0x0000000402067981 */ /* 0x000ee4000c1e1b00 */
[----:B------:R-:W-:-:S04]  /*0100*/  LEA.HI R9, R9, R0, RZ, 0x8 ;  /* 0x0000000009097211 */ /* 0x000fc800078f40ff */
[----:B------:R-:W-:-:S05]  /*0110*/  LOP3.LUT R9, R9, 0xffffff00, RZ, 0xc0, !PT ;  /* 0xffffff0009097812 */ /* 0x000fca00078ec0ff */
[----:B------:R-:W-:-:S04]  /*0120*/  IMAD.IADD R9, R0, 0x1, -R9 ;  /* 0x0000000100097824 */ /* 0x000fc800078e0a09 */
[----:B--2---:R-:W-:-:S06]  /*0130*/  IMAD.WIDE R4, R9, 0x4, R4 ;  /* 0x0000000409047825 */ /* 0x004fcc00078e0204 */
[----:B------:R-:W3:Y:S02]  /*0140*/  LDG.E.EL R4, desc[UR4][R4.64] ;  /* 0x0000000404047981 */ /* 0x000ee4000c2e1900 */
[--C-:B---3--:R-:W-:Y:S01]  /*0150*/  FADD R6, R6, R4.reuse ;  /* 0x0000000406067221 */ /* 0x108fe20000000000 */
[----:B------:R-:W-:-:S05]  /*0160*/  FADD R7, R7, R4 ;  /* 0x0000000407077221 */ /* 0x000fca0000000000 */
[----:B------:R-:W-:Y:S01]  /*0170*/  STG.E.64 desc[UR4][R2.64], R6 ;  /* 0x0000000602007986 */ /* 0x000fe2000c101b04 */
[----:B------:R-:W-:Y:S05]  /*0180*/  EXIT ;  /* 0x000000000000794d */ /* 0x000fea0003800000 */
.L_x_0:
[----:B------:R-:W-:-:S00]  /*0190*/  BRA `(.L_x_0) ;  /* 0xfffffffc00fc7947 */ /* 0x000fc0000383ffff */
[----:B------:R-:W-:-:S00]  /*01a0*/  NOP ;  /* 0x0000000000007918 */ /* 0x000fc00000000000 */
        /* <DEDUP_REMOVED lines=13> */
.L_x_1:


//--------------------- .nv.constant0.triton_poi_fused_convolution_31 --------------------------
	.section	.nv.constant0.triton_poi_fused_convolution_31,"a",@progbits
	.sectionflags	@""
	.align	4
.nv.constant0.triton_poi_fused_convolution_31:
	.zero		548
